	.headerflags	@"EF_CUDA_TEXMODE_UNIFIED EF_CUDA_64BIT_ADDRESS EF_CUDA_ACCELERATORS EF_CUDA_SM90 EF_CUDA_VIRTUAL_SM(EF_CUDA_SM90)"
	.elftype	@"ET_EXEC"


//--------------------- .nv.info                  --------------------------
	.section	.nv.info,"",@"SHT_CUDA_INFO"
	.align	4


	//----- nvinfo : EIATTR_REGCOUNT
	.align		4
        /*0000*/ 	.byte	0x04, 0x2f
        /*0002*/ 	.short	(.L_1 - .L_0)
	.align		4
.L_0:
        /*0004*/ 	.word	index@(triton_poi_fused_add_clamp_69)
        /*0008*/ 	.word	0x0000000b


	//----- nvinfo : EIATTR_MIN_STACK_SIZE
	.align		4
.L_1:
        /*000c*/ 	.byte	0x04, 0x12
        /*000e*/ 	.short	(.L_3 - .L_2)
	.align		4
.L_2:
        /*0010*/ 	.word	index@(triton_poi_fused_add_clamp_69)
        /*0014*/ 	.word	0x00000000


	//----- nvinfo : EIATTR_FRAME_SIZE
	.align		4
.L_3:
        /*0018*/ 	.byte	0x04, 0x11
        /*001a*/ 	.short	(.L_5 - .L_4)
	.align		4
.L_4:
        /*001c*/ 	.word	index@(triton_poi_fused_add_clamp_69)
        /*0020*/ 	.word	0x00000000


	//----- nvinfo : EIATTR_MIN_STACK_SIZE
	.align		4
.L_5:
        /*0024*/ 	.byte	0x04, 0x12
        /*0026*/ 	.short	(.L_7 - .L_6)
	.align		4
.L_6:
        /*0028*/ 	.word	index@(triton_poi_fused_add_clamp_69)
        /*002c*/ 	.word	0x00000000
.L_7:


//--------------------- .nv.info.triton_poi_fused_add_clamp_69 --------------------------
	.section	.nv.info.triton_poi_fused_add_clamp_69,"",@"SHT_CUDA_INFO"
	.sectionflags	@""
	.align	4


	//----- nvinfo : EIATTR_CUDA_API_VERSION
	.align		4
        /*0000*/ 	.byte	0x04, 0x37
        /*0002*/ 	.short	(.L_9 - .L_8)
.L_8:
        /*0004*/ 	.word	0x0000007c


	//----- nvinfo : EIATTR_KPARAM_INFO
	.align		4
.L_9:
        /*0008*/ 	.byte	0x04, 0x17
        /*000a*/ 	.short	(.L_11 - .L_10)
.L_10:
        /*000c*/ 	.word	0x00000000
        /*0010*/ 	.short	0x0001
        /*0012*/ 	.short	0x0008
        /*0014*/ 	.byte	0x00, 0xf0, 0x11, 0x00


	//----- nvinfo : EIATTR_KPARAM_INFO
	.align		4
.L_11:
        /*0018*/ 	.byte	0x04, 0x17
        /*001a*/ 	.short	(.L_13 - .L_12)
.L_12:
        /*001c*/ 	.word	0x00000000
        /*0020*/ 	.short	0x0000
        /*0022*/ 	.short	0x0000
        /*0024*/ 	.byte	0x00, 0xf4, 0x21, 0x00


	//----- nvinfo : EIATTR_SPARSE_MMA_MASK
	.align		4
.L_13:
        /*0028*/ 	.byte	0x03, 0x50
        /*002a*/ 	.short	0x0000


	//----- nvinfo : EIATTR_MAXREG_COUNT
	.align		4
        /*002c*/ 	.byte	0x03, 0x1b
        /*002e*/ 	.short	0x00ff


	//----- nvinfo : EIATTR_EXIT_INSTR_OFFSETS
	.align		4
        /*0030*/ 	.byte	0x04, 0x1c
        /*0032*/ 	.short	(.L_15 - .L_14)


	//   ....[0]....
.L_14:
        /*0034*/ 	.word	0x000001b0


	//   ....[1]....
        /*0038*/ 	.word	0x00000200


	//----- nvinfo : EIATTR_REQNTID
	.align		4
.L_15:
        /*003c*/ 	.byte	0x04, 0x10
        /*003e*/ 	.short	(.L_17 - .L_16)
.L_16:
        /*0040*/ 	.word	0x00000020
        /*0044*/ 	.word	0x00000001
        /*0048*/ 	.word	0x00000001


	//----- nvinfo : EIATTR_CBANK_PARAM_SIZE
	.align		4
.L_17:
        /*004c*/ 	.byte	0x03, 0x19
        /*004e*/ 	.short	0x000c


	//----- nvinfo : EIATTR_PARAM_CBANK
	.align		4
        /*0050*/ 	.byte	0x04, 0x0a
        /*0052*/ 	.short	(.L_19 - .L_18)
	.align		4
.L_18:
        /*0054*/ 	.word	index@(.nv.constant0.triton_poi_fused_add_clamp_69)
        /*0058*/ 	.short	0x0210
        /*005a*/ 	.short	0x000c


	//----- nvinfo : EIATTR_SW_WAR
	.align		4
.L_19:
        /*005c*/ 	.byte	0x04, 0x36
        /*005e*/ 	.short	(.L_21 - .L_20)
.L_20:
        /*0060*/ 	.word	0x00000008
.L_21:


//--------------------- .nv.callgraph             --------------------------
	.section	.nv.callgraph,"",@"SHT_CUDA_CALLGRAPH"
	.align	4
	.sectionentsize	8
	.align		4
        /*0000*/ 	.word	0x00000000
	.align		4
        /*0004*/ 	.word	0xffffffff
	.align		4
        /*0008*/ 	.word	0x00000000
	.align		4
        /*000c*/ 	.word	0xfffffffe
	.align		4
        /*0010*/ 	.word	0x00000000
	.align		4
        /*0014*/ 	.word	0xfffffffd
	.align		4
        /*0018*/ 	.word	0x00000000
	.align		4
        /*001c*/ 	.word	0xfffffffc


//--------------------- .text.triton_poi_fused_add_clamp_69 --------------------------
	.section	.text.triton_poi_fused_add_clamp_69,"ax",@progbits
	.align	128
        .global         triton_poi_fused_add_clamp_69
        .type           triton_poi_fused_add_clamp_69,@function
        .size           triton_poi_fused_add_clamp_69,(.L_x_1 - triton_poi_fused_add_clamp_69)
        .other          triton_poi_fused_add_clamp_69,@"STO_CUDA_ENTRY STV_DEFAULT"
triton_poi_fused_add_clamp_69:
.text.triton_poi_fused_add_clamp_69:
[----:B------:R-:W0:Y:S02]  /*0000*/  LDC R1, c[0x0][0x28] ;  /* 0x00000a00ff017b82 */ /* 0x000e240000000800 */
[----:B------:R-:W1:Y:S01]  /*0010*/  S2R R0, SR_TID.X ;  /* 0x0000000000007919 */ /* 0x000e620000002100 */
[----:B------:R-:W-:Y:S01]  /*0020*/  IMAD.MOV.U32 R3, RZ, RZ, 0x3e800000 ;  /* 0x3e800000ff037424 */ /* 0x000fe200078e00ff */
[----:B------:R-:W2:Y:S01]  /*0030*/  S2R R5, SR_CTAID.X ;  /* 0x0000000000057919 */ /* 0x000ea20000002500 */
[----:B-1----:R-:W-:-:S05]  /*0040*/  IMAD.SHL.U32 R0, R0, 0x2, RZ ;  /* 0x0000000200007824 */ /* 0x002fca00078e00ff */
[----:B------:R-:W-:-:S05]  /*0050*/  LOP3.LUT R0, R0, 0x3e, RZ, 0xc0, !PT ;  /* 0x0000003e00007812 */ /* 0x000fca00078ec0ff */
[----:B--2---:R-:W-:-:S05]  /*0060*/  IMAD R5, R5, 0x40, R0 ;  /* 0x0000004005057824 */ /* 0x004fca00078e0200 */
[----:B------:R-:W-:Y:S02]  /*0070*/  IADD3 R0, R5, 0x1, RZ ;  /* 0x0000000105007810 */ /* 0x000fe40007ffe0ff */
[----:B------:R-:W-:Y:S02]  /*0080*/  I2FP.F32.S32 R2, R5 ;  /* 0x0000000500027245 */ /* 0x000fe40000201400 */
[----:B------:R-:W-:Y:S02]  /*0090*/  I2FP.F32.S32 R0, R0 ;  /* 0x0000000000007245 */ /* 0x000fe40000201400 */
[----:B------:R-:W-:Y:S01]  /*00a0*/  ISETP.GE.AND P0, PT, R5, 0x40, PT ;  /* 0x000000400500780c */ /* 0x000fe20003f06270 */
[----:B------:R-:W-:Y:S02]  /*00b0*/  FADD R2, R2, 0.5 ;  /* 0x3f00000002027421 */ /* 0x000fe40000000000 */
[----:B------:R-:W-:Y:S02]  /*00c0*/  FADD R0, R0, 0.5 ;  /* 0x3f00000000007421 */ /* 0x000fe40000000000 */
[----:B------:R-:W-:-:S02]  /*00d0*/  FFMA R2, R2, R3, -0.5 ;  /* 0xbf00000002027423 */ /* 0x000fc40000000003 */
[----:B------:R-:W-:-:S03]  /*00e0*/  FFMA R0, R0, R3, -0.5 ;  /* 0xbf00000000007423 */ /* 0x000fc60000000003 */
[----:B------:R-:W-:Y:S02]  /*00f0*/  FMNMX R4, RZ, R2, !PT ;  /* 0x00000002ff047209 */ /* 0x000fe40007800000 */
[----:B------:R-:W-:Y:S01]  /*0100*/  FMNMX R0, RZ, R0, !PT ;  /* 0x00000000ff007209 */ /* 0x000fe20007800000 */
[----:B------:R-:W1:Y:S03]  /*0110*/  LDC.64 R2, c[0x0][0x210] ;  /* 0x00008400ff027b82 */ /* 0x000e660000000a00 */
[----:B------:R-:W2:Y:S08]  /*0120*/  F2I.TRUNC.NTZ R4, R4 ;  /* 0x0000000400047305 */ /* 0x000eb0000020f100 */
[----:B------:R-:W3:Y:S01]  /*0130*/  F2I.TRUNC.NTZ R0, R0 ;  /* 0x0000000000007305 */ /* 0x000ee2000020f100 */
[----:B--2---:R-:W-:-:S05]  /*0140*/  VIMNMX R6, R4, 0xe, PT ;  /* 0x0000000e04067848 */ /* 0x004fca0003fe0100 */
[----:B------:R-:W-:Y:S02]  /*0150*/  VIADD R6, R6, 0x1 ;  /* 0x0000000106067836 */ /* 0x000fe40000000000 */
[----:B-1----:R-:W-:Y:S01]  /*0160*/  IMAD.WIDE R2, R5, 0x8, R2 ;  /* 0x0000000805027825 */ /* 0x002fe200078e0202 */
[----:B---3--:R-:W-:Y:S02]  /*0170*/  VIMNMX R7, R0, 0xe, PT ;  /* 0x0000000e00077848 */ /* 0x008fe40003fe0100 */
[----:B------:R-:W-:Y:S02]  /*0180*/  SHF.R.S32.HI R5, RZ, 0x1f, R6 ;  /* 0x0000001fff057819 */ /* 0x000fe40000011406 */
[----:B------:R-:W-:-:S04]  /*0190*/  IADD3 R8, R7, 0x1, RZ ;  /* 0x0000000107087810 */ /* 0x000fc80007ffe0ff */
[----:B------:R-:W-:Y:S01]  /*01a0*/  SHF.R.S32.HI R7, RZ, 0x1f, R8 ;  /* 0x0000001fff077819 */ /* 0x000fe20000011408 */
[----:B------:R-:W-:Y:S06]  /*01b0*/  @P0 EXIT ;  /* 0x000000000000094d */ /* 0x000fec0003800000 */
[----:B------:R-:W-:Y:S01]  /*01c0*/  IMAD.MOV.U32 R4, RZ, RZ, R6 ;  /* 0x000000ffff047224 */ /* 0x000fe200078e0006 */
[----:B------:R-:W-:Y:S01]  /*01d0*/  MOV R6, R8 ;  /* 0x0000000800067202 */ /* 0x000fe20000000f00 */
[----:B------:R-:W-:-:S04]  /*01e0*/  ULDC.64 UR4, c[0x0][0x208] ;  /* 0x0000820000047ab9 */ /* 0x000fc80000000a00 */
[----:B------:R-:W-:Y:S01]  /*01f0*/  STG.E.128 desc[UR4][R2.64], R4 ;  /* 0x0000000402007986 */ /* 0x000fe2000c101d04 */
[----:B------:R-:W-:Y:S05]  /*0200*/  EXIT ;  /* 0x000000000000794d */ /* 0x000fea0003800000 */
.L_x_0:
[----:B------:R-:W-:-:S00]  /*0210*/  BRA `(.L_x_0) ;  /* 0xfffffffc00fc7947 */ /* 0x000fc0000383ffff */
[----:B------:R-:W-:-:S00]  /*0220*/  NOP ;  /* 0x0000000000007918 */ /* 0x000fc00000000000 */
        /* <DEDUP_REMOVED lines=13> */
.L_x_1:


//--------------------- .nv.constant0.triton_poi_fused_add_clamp_69 --------------------------
	.section	.nv.constant0.triton_poi_fused_add_clamp_69,"a",@progbits
	.sectionflags	@""
	.align	4
.nv.constant0.triton_poi_fused_add_clamp_69:
	.zero		540
